//
// Generated by NVIDIA NVVM Compiler
//
// Compiler Build ID: CL-36424714
// Cuda compilation tools, release 13.0, V13.0.88
// Based on NVVM 20.0.0
//

.version 9.0
.target sm_100
.address_size 64

	// .globl	unfold_input_into_patches

.visible .entry unfold_input_into_patches(
	.param .align 8 .b8 unfold_input_into_patches_param_0[16],
	.param .u64 .ptr .align 1 unfold_input_into_patches_param_1,
	.param .u64 .ptr .align 1 unfold_input_into_patches_param_2,
	.param .u64 .ptr .align 1 unfold_input_into_patches_param_3,
	.param .u64 .ptr .align 1 unfold_input_into_patches_param_4,
	.param .u64 unfold_input_into_patches_param_5,
	.param .u64 .ptr .align 1 unfold_input_into_patches_param_6,
	.param .u64 .ptr .align 1 unfold_input_into_patches_param_7
)
{
	.reg .pred 	%p<12>;
	.reg .b32 	%r<28>;
	.reg .b32 	%f<2>;
	.reg .b64 	%rd<81>;

	ld.param.u64 	%rd1, [unfold_input_into_patches_param_0];
	ld.param.u64 	%rd2, [unfold_input_into_patches_param_0+8];
	ld.param.u64 	%rd43, [unfold_input_into_patches_param_1];
	ld.param.u64 	%rd44, [unfold_input_into_patches_param_2];
	ld.param.u64 	%rd45, [unfold_input_into_patches_param_3];
	ld.param.u64 	%rd46, [unfold_input_into_patches_param_4];
	ld.param.u64 	%rd48, [unfold_input_into_patches_param_5];
	ld.param.u64 	%rd47, [unfold_input_into_patches_param_6];
	mov.u32 	%r1, %ctaid.x;
	mov.u32 	%r2, %ntid.x;
	mov.u32 	%r3, %tid.x;
	mad.lo.s32 	%r4, %r1, %r2, %r3;
	cvt.u64.u32 	%rd3, %r4;
	setp.le.u64 	%p1, %rd48, %rd3;
	@%p1 bra 	$L__BB0_20;
	cvta.to.global.u64 	%rd49, %rd44;
	cvta.to.global.u64 	%rd4, %rd47;
	ld.global.u64 	%rd5, [%rd49+8];
	ld.global.u64 	%rd6, [%rd49+16];
	ld.global.u64 	%rd7, [%rd4+32];
	and.b64  	%rd50, %rd7, -4294967296;
	setp.ne.s64 	%p2, %rd50, 0;
	@%p2 bra 	$L__BB0_3;
	cvt.u32.u64 	%r5, %rd7;
	cvt.u32.u64 	%r6, %rd3;
	div.u32 	%r7, %r6, %r5;
	mul.lo.s32 	%r8, %r7, %r5;
	sub.s32 	%r9, %r6, %r8;
	cvt.u64.u32 	%rd72, %r7;
	cvt.u64.u32 	%rd73, %r9;
	bra.uni 	$L__BB0_4;
$L__BB0_3:
	div.u64 	%rd72, %rd3, %rd7;
	mul.lo.s64 	%rd51, %rd72, %rd7;
	sub.s64 	%rd73, %rd3, %rd51;
$L__BB0_4:
	ld.global.u64 	%rd14, [%rd4+24];
	and.b64  	%rd52, %rd14, -4294967296;
	setp.ne.s64 	%p3, %rd52, 0;
	@%p3 bra 	$L__BB0_6;
	cvt.u32.u64 	%r10, %rd14;
	cvt.u32.u64 	%r11, %rd72;
	div.u32 	%r12, %r11, %r10;
	mul.lo.s32 	%r13, %r12, %r10;
	sub.s32 	%r14, %r11, %r13;
	cvt.u64.u32 	%rd74, %r12;
	cvt.u64.u32 	%rd75, %r14;
	bra.uni 	$L__BB0_7;
$L__BB0_6:
	div.u64 	%rd74, %rd72, %rd14;
	mul.lo.s64 	%rd53, %rd74, %rd14;
	sub.s64 	%rd75, %rd72, %rd53;
$L__BB0_7:
	ld.global.u64 	%rd21, [%rd4+16];
	and.b64  	%rd54, %rd21, -4294967296;
	setp.ne.s64 	%p4, %rd54, 0;
	@%p4 bra 	$L__BB0_9;
	cvt.u32.u64 	%r15, %rd21;
	cvt.u32.u64 	%r16, %rd74;
	div.u32 	%r17, %r16, %r15;
	mul.lo.s32 	%r18, %r17, %r15;
	sub.s32 	%r19, %r16, %r18;
	cvt.u64.u32 	%rd76, %r17;
	cvt.u64.u32 	%rd77, %r19;
	bra.uni 	$L__BB0_10;
$L__BB0_9:
	div.u64 	%rd76, %rd74, %rd21;
	mul.lo.s64 	%rd55, %rd76, %rd21;
	sub.s64 	%rd77, %rd74, %rd55;
$L__BB0_10:
	ld.global.u64 	%rd28, [%rd4+8];
	and.b64  	%rd56, %rd28, -4294967296;
	setp.ne.s64 	%p5, %rd56, 0;
	@%p5 bra 	$L__BB0_12;
	cvt.u32.u64 	%r20, %rd28;
	cvt.u32.u64 	%r21, %rd76;
	div.u32 	%r22, %r21, %r20;
	mul.lo.s32 	%r23, %r22, %r20;
	sub.s32 	%r24, %r21, %r23;
	cvt.u64.u32 	%rd78, %r22;
	cvt.u64.u32 	%rd79, %r24;
	bra.uni 	$L__BB0_13;
$L__BB0_12:
	div.u64 	%rd78, %rd76, %rd28;
	mul.lo.s64 	%rd57, %rd78, %rd28;
	sub.s64 	%rd79, %rd76, %rd57;
$L__BB0_13:
	ld.global.u64 	%rd35, [%rd4];
	and.b64  	%rd58, %rd35, -4294967296;
	setp.ne.s64 	%p6, %rd58, 0;
	@%p6 bra 	$L__BB0_15;
	cvt.u32.u64 	%r25, %rd35;
	cvt.u32.u64 	%r26, %rd78;
	rem.u32 	%r27, %r26, %r25;
	cvt.u64.u32 	%rd80, %r27;
	bra.uni 	$L__BB0_16;
$L__BB0_15:
	rem.u64 	%rd80, %rd78, %rd35;
$L__BB0_16:
	mad.lo.s64 	%rd39, %rd75, %rd1, %rd79;
	setp.lt.u64 	%p7, %rd39, %rd2;
	@%p7 bra 	$L__BB0_20;
	sub.s64 	%rd40, %rd39, %rd2;
	mad.lo.s64 	%rd41, %rd73, %rd1, %rd77;
	setp.lt.u64 	%p8, %rd41, %rd2;
	@%p8 bra 	$L__BB0_20;
	sub.s64 	%rd42, %rd41, %rd2;
	setp.ge.u64 	%p9, %rd40, %rd5;
	setp.ge.u64 	%p10, %rd42, %rd6;
	or.pred  	%p11, %p9, %p10;
	@%p11 bra 	$L__BB0_20;
	cvta.to.global.u64 	%rd59, %rd45;
	ld.global.u64 	%rd60, [%rd59];
	mul.lo.s64 	%rd61, %rd60, %rd80;
	ld.global.u64 	%rd62, [%rd59+8];
	mad.lo.s64 	%rd63, %rd62, %rd40, %rd61;
	ld.global.u64 	%rd64, [%rd59+16];
	mad.lo.s64 	%rd65, %rd64, %rd42, %rd63;
	cvta.to.global.u64 	%rd66, %rd43;
	shl.b64 	%rd67, %rd65, 2;
	add.s64 	%rd68, %rd66, %rd67;
	ld.global.f32 	%f1, [%rd68];
	cvta.to.global.u64 	%rd69, %rd46;
	shl.b64 	%rd70, %rd3, 2;
	add.s64 	%rd71, %rd69, %rd70;
	st.global.f32 	[%rd71], %f1;
$L__BB0_20:
	ret;

}


// ===== COMPILED SASS (sm_100) =====

	.target	sm_100

	.elftype	@"ET_EXEC"


//--------------------- .note.nv.tkinfo           --------------------------
	.section	.note.nv.tkinfo,"",@"SHT_NOTE"
	.sectionflags	@"SHF_NOTE_NV_TKINFO"
	.tkinfo
        /*0018*/ 	.word	0x00000002
        /*0030*/ 	.string	""
        /*0030*/ 	.string	"ptxas"
        /*0030*/ 	.string	"Cuda compilation tools, release 13.0, V13.0.88"
        /*0030*/ 	.string	"Build cuda_13.0.r13.0/compiler.36424714_0"
        /*0030*/ 	.string	"-arch sm_100 -m 64 "



//--------------------- .note.nv.cuinfo           --------------------------
	.section	.note.nv.cuinfo,"",@"SHT_NOTE"
	.sectionflags	@"SHF_NOTE_NV_CUINFO"
        /*0018*/ 	.short	0x0002
        /*001a*/ 	.short	0x0064
        /*001c*/ 	.short	0x0082
	.zero		2


//--------------------- .nv.info                  --------------------------
	.section	.nv.info,"",@"SHT_CUDA_INFO"
	.align	4


	//----- nvinfo : EIATTR_REGCOUNT
	.align		4
        /*0000*/ 	.byte	0x04, 0x2f
        /*0002*/ 	.short	(.L_1 - .L_0)
	.align		4
.L_0:
        /*0004*/ 	.word	index@(unfold_input_into_patches)
        /*0008*/ 	.word	0x00000020


	//----- nvinfo : EIATTR_FRAME_SIZE
	.align		4
.L_1:
        /*000c*/ 	.byte	0x04, 0x11
        /*000e*/ 	.short	(.L_3 - .L_2)
	.align		4
.L_2:
        /*0010*/ 	.word	index@($__internal_1_$__cuda_sm20_rem_u64)
        /*0014*/ 	.word	0x00000000


	//----- nvinfo : EIATTR_FRAME_SIZE
	.align		4
.L_3:
        /*0018*/ 	.byte	0x04, 0x11
        /*001a*/ 	.short	(.L_5 - .L_4)
	.align		4
.L_4:
        /*001c*/ 	.word	index@($__internal_0_$__cuda_sm20_div_u64)
        /*0020*/ 	.word	0x00000000


	//----- nvinfo : EIATTR_FRAME_SIZE
	.align		4
.L_5:
        /*0024*/ 	.byte	0x04, 0x11
        /*0026*/ 	.short	(.L_7 - .L_6)
	.align		4
.L_6:
        /*0028*/ 	.word	index@(unfold_input_into_patches)
        /*002c*/ 	.word	0x00000000


	//----- nvinfo : EIATTR_MIN_STACK_SIZE
	.align		4
.L_7:
        /*0030*/ 	.byte	0x04, 0x12
        /*0032*/ 	.short	(.L_9 - .L_8)
	.align		4
.L_8:
        /*0034*/ 	.word	index@(unfold_input_into_patches)
        /*0038*/ 	.word	0x00000000
.L_9:


//--------------------- .nv.compat                --------------------------
	.section	.nv.compat,"",@"SHT_CUDA_COMPAT_INFO"
	.align	4
        /*0000*/ 	.byte	0x02, 0x09, 0x00, 0x00, 0x02, 0x02, 0x01, 0x00, 0x02, 0x05, 0x05, 0x00, 0x03, 0x07, 0x01, 0x01
        /*0010*/ 	.byte	0x02, 0x03, 0x00, 0x00, 0x02, 0x06, 0x01, 0x00, 0x04, 0x0b, 0x08, 0x00, 0x09, 0x00, 0x00, 0x00
        /*0020*/ 	.byte	0x00, 0x00, 0x00, 0x00


//--------------------- .nv.info.unfold_input_into_patches --------------------------
	.section	.nv.info.unfold_input_into_patches,"",@"SHT_CUDA_INFO"
	.sectionflags	@""
	.align	4


	//----- nvinfo : EIATTR_CUDA_API_VERSION
	.align		4
        /*0000*/ 	.byte	0x04, 0x37
        /*0002*/ 	.short	(.L_11 - .L_10)
.L_10:
        /*0004*/ 	.word	0x00000082


	//----- nvinfo : EIATTR_KPARAM_INFO
	.align		4
.L_11:
        /*0008*/ 	.byte	0x04, 0x17
        /*000a*/ 	.short	(.L_13 - .L_12)
.L_12:
        /*000c*/ 	.word	0x00000000
        /*0010*/ 	.short	0x0007
        /*0012*/ 	.short	0x0040
        /*0014*/ 	.byte	0x00, 0xf5, 0x21, 0x00


	//----- nvinfo : EIATTR_KPARAM_INFO
	.align		4
.L_13:
        /*0018*/ 	.byte	0x04, 0x17
        /*001a*/ 	.short	(.L_15 - .L_14)
.L_14:
        /*001c*/ 	.word	0x00000000
        /*0020*/ 	.short	0x0006
        /*0022*/ 	.short	0x0038
        /*0024*/ 	.byte	0x00, 0xf5, 0x21, 0x00


	//----- nvinfo : EIATTR_KPARAM_INFO
	.align		4
.L_15:
        /*0028*/ 	.byte	0x04, 0x17
        /*002a*/ 	.short	(.L_17 - .L_16)
.L_16:
        /*002c*/ 	.word	0x00000000
        /*0030*/ 	.short	0x0005
        /*0032*/ 	.short	0x0030
        /*0034*/ 	.byte	0x00, 0xf0, 0x21, 0x00


	//----- nvinfo : EIATTR_KPARAM_INFO
	.align		4
.L_17:
        /*0038*/ 	.byte	0x04, 0x17
        /*003a*/ 	.short	(.L_19 - .L_18)
.L_18:
        /*003c*/ 	.word	0x00000000
        /*0040*/ 	.short	0x0004
        /*0042*/ 	.short	0x0028
        /*0044*/ 	.byte	0x00, 0xf5, 0x21, 0x00


	//----- nvinfo : EIATTR_KPARAM_INFO
	.align		4
.L_19:
        /*0048*/ 	.byte	0x04, 0x17
        /*004a*/ 	.short	(.L_21 - .L_20)
.L_20:
        /*004c*/ 	.word	0x00000000
        /*0050*/ 	.short	0x0003
        /*0052*/ 	.short	0x0020
        /*0054*/ 	.byte	0x00, 0xf5, 0x21, 0x00


	//----- nvinfo : EIATTR_KPARAM_INFO
	.align		4
.L_21:
        /*0058*/ 	.byte	0x04, 0x17
        /*005a*/ 	.short	(.L_23 - .L_22)
.L_22:
        /*005c*/ 	.word	0x00000000
        /*0060*/ 	.short	0x0002
        /*0062*/ 	.short	0x0018
        /*0064*/ 	.byte	0x00, 0xf5, 0x21, 0x00


	//----- nvinfo : EIATTR_KPARAM_INFO
	.align		4
.L_23:
        /*0068*/ 	.byte	0x04, 0x17
        /*006a*/ 	.short	(.L_25 - .L_24)
.L_24:
        /*006c*/ 	.word	0x00000000
        /*0070*/ 	.short	0x0001
        /*0072*/ 	.short	0x0010
        /*0074*/ 	.byte	0x00, 0xf5, 0x21, 0x00


	//----- nvinfo : EIATTR_KPARAM_INFO
	.align		4
.L_25:
        /*0078*/ 	.byte	0x04, 0x17
        /*007a*/ 	.short	(.L_27 - .L_26)
.L_26:
        /*007c*/ 	.word	0x00000000
        /*0080*/ 	.short	0x0000
        /*0082*/ 	.short	0x0000
        /*0084*/ 	.byte	0x00, 0xf0, 0x41, 0x00


	//----- nvinfo : EIATTR_SPARSE_MMA_MASK
	.align		4
.L_27:
        /*0088*/ 	.byte	0x03, 0x50
        /*008a*/ 	.short	0x0000


	//----- nvinfo : EIATTR_MAXREG_COUNT
	.align		4
        /*008c*/ 	.byte	0x03, 0x1b
        /*008e*/ 	.short	0x00ff


	//----- nvinfo : EIATTR_MERCURY_ISA_VERSION
	.align		4
        /*0090*/ 	.byte	0x03, 0x5f
        /*0092*/ 	.short	0x0101


	//----- nvinfo : EIATTR_VRC_CTA_INIT_COUNT
	.align		4
        /*0094*/ 	.byte	0x02, 0x4a
	.zero		1
	.zero		1


	//----- nvinfo : EIATTR_EXIT_INSTR_OFFSETS
	.align		4
        /*0098*/ 	.byte	0x04, 0x1c
        /*009a*/ 	.short	(.L_29 - .L_28)


	//   ....[0]....
.L_28:
        /*009c*/ 	.word	0x00000080


	//   ....[1]....
        /*00a0*/ 	.word	0x00000d30


	//   ....[2]....
        /*00a4*/ 	.word	0x00000dd0


	//   ....[3]....
        /*00a8*/ 	.word	0x00000e40


	//   ....[4]....
        /*00ac*/ 	.word	0x00000fd0


	//----- nvinfo : EIATTR_CRS_STACK_SIZE
	.align		4
.L_29:
        /*00b0*/ 	.byte	0x04, 0x1e
        /*00b2*/ 	.short	(.L_31 - .L_30)
.L_30:
        /*00b4*/ 	.word	0x00000000


	//----- nvinfo : EIATTR_CBANK_PARAM_SIZE
	.align		4
.L_31:
        /*00b8*/ 	.byte	0x03, 0x19
        /*00ba*/ 	.short	0x0048


	//----- nvinfo : EIATTR_PARAM_CBANK
	.align		4
        /*00bc*/ 	.byte	0x04, 0x0a
        /*00be*/ 	.short	(.L_33 - .L_32)
	.align		4
.L_32:
        /*00c0*/ 	.word	index@(.nv.constant0.unfold_input_into_patches)
        /*00c4*/ 	.short	0x0380
        /*00c6*/ 	.short	0x0048


	//----- nvinfo : EIATTR_SW_WAR
	.align		4
.L_33:
        /*00c8*/ 	.byte	0x04, 0x36
        /*00ca*/ 	.short	(.L_35 - .L_34)
.L_34:
        /*00cc*/ 	.word	0x00000008
.L_35:


//--------------------- .nv.callgraph             --------------------------
	.section	.nv.callgraph,"",@"SHT_CUDA_CALLGRAPH"
	.align	4
	.sectionentsize	8
	.align		4
        /*0000*/ 	.word	0x00000000
	.align		4
        /*0004*/ 	.word	0xffffffff
	.align		4
        /*0008*/ 	.word	0x00000000
	.align		4
        /*000c*/ 	.word	0xfffffffe
	.align		4
        /*0010*/ 	.word	0x00000000
	.align		4
        /*0014*/ 	.word	0xfffffffd
	.align		4
        /*0018*/ 	.word	0x00000000
	.align		4
        /*001c*/ 	.word	0xfffffffc


//--------------------- .text.unfold_input_into_patches --------------------------
	.section	.text.unfold_input_into_patches,"ax",@progbits
	.align	128
        .global         unfold_input_into_patches
        .type           unfold_input_into_patches,@function
        .size           unfold_input_into_patches,(.L_x_12 - unfold_input_into_patches)
        .other          unfold_input_into_patches,@"STO_CUDA_ENTRY STV_DEFAULT"
unfold_input_into_patches:
.text.unfold_input_into_patches:
[----:B------:R-:W-:Y:S01]  /*0000*/  LDC R1, c[0x0][0x37c] ;  /* 0x0000df00ff017b82 */ /* 0x000fe20000000800 */
[----:B------:R-:W0:Y:S07]  /*0010*/  S2R R17, SR_TID.X ;  /* 0x0000000000117919 */ /* 0x000e2e0000002100 */
[----:B------:R-:W0:Y:S01]  /*0020*/  S2UR UR4, SR_CTAID.X ;  /* 0x00000000000479c3 */ /* 0x000e220000002500 */
[----:B------:R-:W1:Y:S07]  /*0030*/  LDCU.64 UR6, c[0x0][0x3b0] ;  /* 0x00007600ff0677ac */ /* 0x000e6e0008000a00 */
[----:B------:R-:W0:Y:S02]  /*0040*/  LDC R16, c[0x0][0x360] ;  /* 0x0000d800ff107b82 */ /* 0x000e240000000800 */
[----:B0-----:R-:W-:-:S05]  /*0050*/  IMAD R16, R16, UR4, R17 ;  /* 0x0000000410107c24 */ /* 0x001fca000f8e0211 */
[----:B-1----:R-:W-:-:S04]  /*0060*/  ISETP.GE.U32.AND P0, PT, R16, UR6, PT ;  /* 0x0000000610007c0c */ /* 0x002fc8000bf06070 */
[----:B------:R-:W-:-:S13]  /*0070*/  ISETP.GE.U32.AND.EX P0, PT, RZ, UR7, PT, P0 ;  /* 0x00000007ff007c0c */ /* 0x000fda000bf06100 */
[----:B------:R-:W-:Y:S05]  /*0080*/  @P0 EXIT ;  /* 0x000000000000094d */ /* 0x000fea0003800000 */
[----:B------:R-:W0:Y:S01]  /*0090*/  LDC.64 R18, c[0x0][0x3b8] ;  /* 0x0000ee00ff127b82 */ /* 0x000e220000000a00 */
[----:B------:R-:W0:Y:S07]  /*00a0*/  LDCU.64 UR4, c[0x0][0x358] ;  /* 0x00006b00ff0477ac */ /* 0x000e2e0008000a00 */
[----:B------:R-:W1:Y:S01]  /*00b0*/  LDC.64 R2, c[0x0][0x398] ;  /* 0x0000e600ff027b82 */ /* 0x000e620000000a00 */
[----:B0-----:R-:W2:Y:S04]  /*00c0*/  LDG.E.64 R18, desc[UR4][R18.64+0x20] ;  /* 0x0000200412127981 */ /* 0x001ea8000c1e1b00 */
[----:B-1----:R0:W5:Y:S04]  /*00d0*/  LDG.E.64 R14, desc[UR4][R2.64+0x8] ;  /* 0x00000804020e7981 */ /* 0x002168000c1e1b00 */
[----:B------:R0:W5:Y:S01]  /*00e0*/  LDG.E.64 R12, desc[UR4][R2.64+0x10] ;  /* 0x00001004020c7981 */ /* 0x000162000c1e1b00 */
[----:B--2---:R-:W-:-:S13]  /*00f0*/  ISETP.NE.U32.AND P0, PT, R19, RZ, PT ;  /* 0x000000ff1300720c */ /* 0x004fda0003f05070 */
[----:B0-----:R-:W-:Y:S05]  /*0100*/  @P0 BRA `(.L_x_0) ;  /* 0x00000000005c0947 */ /* 0x001fea0003800000 */
[----:B------:R-:W0:Y:S01]  /*0110*/  I2F.U32.RP R0, R18 ;  /* 0x0000001200007306 */ /* 0x000e220000209000 */
[----:B------:R-:W-:Y:S01]  /*0120*/  IMAD.MOV R5, RZ, RZ, -R18 ;  /* 0x000000ffff057224 */ /* 0x000fe200078e0a12 */
[----:B------:R-:W-:Y:S01]  /*0130*/  ISETP.NE.U32.AND P2, PT, R18, RZ, PT ;  /* 0x000000ff1200720c */ /* 0x000fe20003f45070 */
[----:B------:R-:W-:Y:S01]  /*0140*/  IMAD.MOV.U32 R21, RZ, RZ, RZ ;  /* 0x000000ffff157224 */ /* 0x000fe200078e00ff */
[----:B------:R-:W-:-:S04]  /*0150*/  MOV R7, RZ ;  /* 0x000000ff00077202 */ /* 0x000fc80000000f00 */
[----:B0-----:R-:W0:Y:S02]  /*0160*/  MUFU.RCP R0, R0 ;  /* 0x0000000000007308 */ /* 0x001e240000001000 */
[----:B0-----:R-:W-:-:S06]  /*0170*/  IADD3 R2, PT, PT, R0, 0xffffffe, RZ ;  /* 0x0ffffffe00027810 */ /* 0x001fcc0007ffe0ff */
[----:B------:R0:W1:Y:S02]  /*0180*/  F2I.FTZ.U32.TRUNC.NTZ R3, R2 ;  /* 0x0000000200037305 */ /* 0x000064000021f000 */
[----:B0-----:R-:W-:Y:S02]  /*0190*/  HFMA2 R2, -RZ, RZ, 0, 0 ;  /* 0x00000000ff027431 */ /* 0x001fe400000001ff */
[----:B-1----:R-:W-:-:S04]  /*01a0*/  IMAD R5, R5, R3, RZ ;  /* 0x0000000305057224 */ /* 0x002fc800078e02ff */
[----:B------:R-:W-:-:S06]  /*01b0*/  IMAD.HI.U32 R3, R3, R5, R2 ;  /* 0x0000000503037227 */ /* 0x000fcc00078e0002 */
[----:B------:R-:W-:-:S04]  /*01c0*/  IMAD.HI.U32 R20, R3, R16, RZ ;  /* 0x0000001003147227 */ /* 0x000fc800078e00ff */
[----:B------:R-:W-:-:S04]  /*01d0*/  IMAD.MOV R3, RZ, RZ, -R20 ;  /* 0x000000ffff037224 */ /* 0x000fc800078e0a14 */
[----:B------:R-:W-:-:S05]  /*01e0*/  IMAD R3, R18, R3, R16 ;  /* 0x0000000312037224 */ /* 0x000fca00078e0210 */
[----:B------:R-:W-:-:S13]  /*01f0*/  ISETP.GE.U32.AND P0, PT, R3, R18, PT ;  /* 0x000000120300720c */ /* 0x000fda0003f06070 */
[----:B------:R-:W-:Y:S01]  /*0200*/  @P0 IADD3 R3, PT, PT, -R18, R3, RZ ;  /* 0x0000000312030210 */ /* 0x000fe20007ffe1ff */
[----:B------:R-:W-:-:S03]  /*0210*/  @P0 VIADD R20, R20, 0x1 ;  /* 0x0000000114140836 */ /* 0x000fc60000000000 */
[----:B------:R-:W-:-:S13]  /*0220*/  ISETP.GE.U32.AND P1, PT, R3, R18, PT ;  /* 0x000000120300720c */ /* 0x000fda0003f26070 */
[----:B------:R-:W-:Y:S02]  /*0230*/  @P1 IADD3 R20, PT, PT, R20, 0x1, RZ ;  /* 0x0000000114141810 */ /* 0x000fe40007ffe0ff */
[----:B------:R-:W-:-:S05]  /*0240*/  @!P2 LOP3.LUT R20, RZ, R18, RZ, 0x33, !PT ;  /* 0x00000012ff14a212 */ /* 0x000fca00078e33ff */
[----:B------:R-:W-:-:S04]  /*0250*/  IMAD.MOV R3, RZ, RZ, -R20 ;  /* 0x000000ffff037224 */ /* 0x000fc800078e0a14 */
[----:B------:R-:W-:Y:S01]  /*0260*/  IMAD R8, R18, R3, R16 ;  /* 0x0000000312087224 */ /* 0x000fe200078e0210 */
[----:B------:R-:W-:Y:S06]  /*0270*/  BRA `(.L_x_1) ;  /* 0x0000000000347947 */ /* 0x000fec0003800000 */
.L_x_0:
[----:B------:R-:W-:Y:S01]  /*0280*/  MOV R5, R16 ;  /* 0x0000001000057202 */ /* 0x000fe20000000f00 */
[----:B------:R-:W-:Y:S01]  /*0290*/  IMAD.MOV.U32 R4, RZ, RZ, RZ ;  /* 0x000000ffff047224 */ /* 0x000fe200078e00ff */
[----:B------:R-:W-:-:S07]  /*02a0*/  MOV R0, 0x2c0 ;  /* 0x000002c000007802 */ /* 0x000fce0000000f00 */
[----:B-----5:R-:W-:Y:S05]  /*02b0*/  CALL.REL.NOINC `($__internal_0_$__cuda_sm20_div_u64) ;  /* 0x0000000c00487944 */ /* 0x020fea0003c00000 */
[----:B------:R-:W-:Y:S01]  /*02c0*/  IADD3 R7, P0, PT, RZ, -R2, RZ ;  /* 0x80000002ff077210 */ /* 0x000fe20007f1e0ff */
[----:B------:R-:W-:Y:S01]  /*02d0*/  IMAD.MOV.U32 R17, RZ, RZ, RZ ;  /* 0x000000ffff117224 */ /* 0x000fe200078e00ff */
[-C--:B------:R-:W-:Y:S01]  /*02e0*/  MOV R21, R3.reuse ;  /* 0x0000000300157202 */ /* 0x080fe20000000f00 */
[----:B------:R-:W-:Y:S01]  /*02f0*/  IMAD.MOV.U32 R20, RZ, RZ, R2 ;  /* 0x000000ffff147224 */ /* 0x000fe200078e0002 */
[----:B------:R-:W-:Y:S01]  /*0300*/  IADD3.X R5, PT, PT, RZ, ~R3, RZ, P0, !PT ;  /* 0x80000003ff057210 */ /* 0x000fe200007fe4ff */
[----:B------:R-:W-:-:S04]  /*0310*/  IMAD.WIDE.U32 R8, R18, R7, R16 ;  /* 0x0000000712087225 */ /* 0x000fc800078e0010 */
[----:B------:R-:W-:-:S04]  /*0320*/  IMAD R0, R5, R18, RZ ;  /* 0x0000001205007224 */ /* 0x000fc800078e02ff */
[----:B------:R-:W-:-:S05]  /*0330*/  IMAD R7, R19, R7, R0 ;  /* 0x0000000713077224 */ /* 0x000fca00078e0200 */
[----:B------:R-:W-:-:S07]  /*0340*/  IADD3 R7, PT, PT, R9, R7, RZ ;  /* 0x0000000709077210 */ /* 0x000fce0007ffe0ff */
.L_x_1:
[----:B------:R-:W0:Y:S02]  /*0350*/  LDC.64 R18, c[0x0][0x3b8] ;  /* 0x0000ee00ff127b82 */ /* 0x000e240000000a00 */
[----:B0-----:R-:W2:Y:S02]  /*0360*/  LDG.E.64 R18, desc[UR4][R18.64+0x18] ;  /* 0x0000180412127981 */ /* 0x001ea4000c1e1b00 */
[----:B--2---:R-:W-:-:S13]  /*0370*/  ISETP.NE.U32.AND P0, PT, R19, RZ, PT ;  /* 0x000000ff1300720c */ /* 0x004fda0003f05070 */
[----:B------:R-:W-:Y:S05]  /*0380*/  @P0 BRA `(.L_x_2) ;  /* 0x00000000005c0947 */ /* 0x000fea0003800000 */
[----:B------:R-:W0:Y:S01]  /*0390*/  I2F.U32.RP R0, R18 ;  /* 0x0000001200007306 */ /* 0x000e220000209000 */
[----:B------:R-:W-:Y:S01]  /*03a0*/  IADD3 R5, PT, PT, RZ, -R18, RZ ;  /* 0x80000012ff057210 */ /* 0x000fe20007ffe0ff */
[----:B------:R-:W-:Y:S01]  /*03b0*/  HFMA2 R23, -RZ, RZ, 0, 0 ;  /* 0x00000000ff177431 */ /* 0x000fe200000001ff */
[----:B------:R-:W-:Y:S01]  /*03c0*/  ISETP.NE.U32.AND P2, PT, R18, RZ, PT ;  /* 0x000000ff1200720c */ /* 0x000fe20003f45070 */
[----:B------:R-:W-:-:S04]  /*03d0*/  IMAD.MOV.U32 R11, RZ, RZ, RZ ;  /* 0x000000ffff0b7224 */ /* 0x000fc800078e00ff */
[----:B0-----:R-:W0:Y:S02]  /*03e0*/  MUFU.RCP R0, R0 ;  /* 0x0000000000007308 */ /* 0x001e240000001000 */
[----:B0-----:R-:W-:-:S06]  /*03f0*/  VIADD R2, R0, 0xffffffe ;  /* 0x0ffffffe00027836 */ /* 0x001fcc0000000000 */
[----:B------:R0:W1:Y:S02]  /*0400*/  F2I.FTZ.U32.TRUNC.NTZ R3, R2 ;  /* 0x0000000200037305 */ /* 0x000064000021f000 */
[----:B0-----:R-:W-:Y:S02]  /*0410*/  IMAD.MOV.U32 R2, RZ, RZ, RZ ;  /* 0x000000ffff027224 */ /* 0x001fe400078e00ff */
[----:B-1----:R-:W-:-:S04]  /*0420*/  IMAD R5, R5, R3, RZ ;  /* 0x0000000305057224 */ /* 0x002fc800078e02ff */
[----:B------:R-:W-:-:S06]  /*0430*/  IMAD.HI.U32 R3, R3, R5, R2 ;  /* 0x0000000503037227 */ /* 0x000fcc00078e0002 */
[----:B------:R-:W-:-:S05]  /*0440*/  IMAD.HI.U32 R22, R3, R20, RZ ;  /* 0x0000001403167227 */ /* 0x000fca00078e00ff */
[----:B------:R-:W-:-:S05]  /*0450*/  IADD3 R3, PT, PT, -R22, RZ, RZ ;  /* 0x000000ff16037210 */ /* 0x000fca0007ffe1ff */
[----:B------:R-:W-:-:S05]  /*0460*/  IMAD R3, R18, R3, R20 ;  /* 0x0000000312037224 */ /* 0x000fca00078e0214 */
[----:B------:R-:W-:-:S13]  /*0470*/  ISETP.GE.U32.AND P0, PT, R3, R18, PT ;  /* 0x000000120300720c */ /* 0x000fda0003f06070 */
[----:B------:R-:W-:Y:S01]  /*0480*/  @P0 IMAD.IADD R3, R3, 0x1, -R18 ;  /* 0x0000000103030824 */ /* 0x000fe200078e0a12 */
[----:B------:R-:W-:-:S04]  /*0490*/  @P0 IADD3 R22, PT, PT, R22, 0x1, RZ ;  /* 0x0000000116160810 */ /* 0x000fc80007ffe0ff */
[----:B------:R-:W-:-:S13]  /*04a0*/  ISETP.GE.U32.AND P1, PT, R3, R18, PT ;  /* 0x000000120300720c */ /* 0x000fda0003f26070 */
[----:B------:R-:W-:Y:S01]  /*04b0*/  @P1 VIADD R22, R22, 0x1 ;  /* 0x0000000116161836 */ /* 0x000fe20000000000 */
[----:B------:R-:W-:-:S04]  /*04c0*/  @!P2 LOP3.LUT R22, RZ, R18, RZ, 0x33, !PT ;  /* 0x00000012ff16a212 */ /* 0x000fc800078e33ff */
[----:B------:R-:W-:-:S05]  /*04d0*/  IADD3 R3, PT, PT, -R22, RZ, RZ ;  /* 0x000000ff16037210 */ /* 0x000fca0007ffe1ff */
[----:B------:R-:W-:Y:S01]  /*04e0*/  IMAD R20, R18, R3, R20 ;  /* 0x0000000312147224 */ /* 0x000fe200078e0214 */
[----:B------:R-:W-:Y:S06]  /*04f0*/  BRA `(.L_x_3) ;  /* 0x0000000000307947 */ /* 0x000fec0003800000 */
.L_x_2:
[----:B------:R-:W-:Y:S01]  /*0500*/  IMAD.MOV.U32 R5, RZ, RZ, R20 ;  /* 0x000000ffff057224 */ /* 0x000fe200078e0014 */
[----:B------:R-:W-:Y:S02]  /*0510*/  MOV R4, R21 ;  /* 0x0000001500047202 */ /* 0x000fe40000000f00 */
[----:B------:R-:W-:-:S07]  /*0520*/  MOV R0, 0x540 ;  /* 0x0000054000007802 */ /* 0x000fce0000000f00 */
[----:B-----5:R-:W-:Y:S05]  /*0530*/  CALL.REL.NOINC `($__internal_0_$__cuda_sm20_div_u64) ;  /* 0x0000000800a87944 */ /* 0x020fea0003c00000 */
[----:B------:R-:W-:Y:S01]  /*0540*/  IADD3 R11, P0, PT, RZ, -R2, RZ ;  /* 0x80000002ff0b7210 */ /* 0x000fe20007f1e0ff */
[----:B------:R-:W-:Y:S01]  /*0550*/  IMAD.MOV.U32 R22, RZ, RZ, R2 ;  /* 0x000000ffff167224 */ /* 0x000fe200078e0002 */
[----:B------:R-:W-:-:S03]  /*0560*/  MOV R23, R3 ;  /* 0x0000000300177202 */ /* 0x000fc60000000f00 */
[----:B------:R-:W-:Y:S02]  /*0570*/  IMAD.X R5, RZ, RZ, ~R3, P0 ;  /* 0x000000ffff057224 */ /* 0x000fe400000e0e03 */
[----:B------:R-:W-:-:S04]  /*0580*/  IMAD.WIDE.U32 R20, R18, R11, R20 ;  /* 0x0000000b12147225 */ /* 0x000fc800078e0014 */
[----:B------:R-:W-:-:S04]  /*0590*/  IMAD R0, R5, R18, RZ ;  /* 0x0000001205007224 */ /* 0x000fc800078e02ff */
[----:B------:R-:W-:-:S05]  /*05a0*/  IMAD R11, R19, R11, R0 ;  /* 0x0000000b130b7224 */ /* 0x000fca00078e0200 */
[----:B------:R-:W-:-:S07]  /*05b0*/  IADD3 R11, PT, PT, R21, R11, RZ ;  /* 0x0000000b150b7210 */ /* 0x000fce0007ffe0ff */
.L_x_3:
        /* <DEDUP_REMOVED lines=27> */
.L_x_4:
        /* <DEDUP_REMOVED lines=12> */
.L_x_5:
[----:B------:R-:W0:Y:S02]  /*0830*/  LDC.64 R18, c[0x0][0x3b8] ;  /* 0x0000ee00ff127b82 */ /* 0x000e240000000a00 */
[----:B0-----:R-:W2:Y:S02]  /*0840*/  LDG.E.64 R18, desc[UR4][R18.64+0x8] ;  /* 0x0000080412127981 */ /* 0x001ea4000c1e1b00 */
[----:B--2---:R-:W-:-:S13]  /*0850*/  ISETP.NE.U32.AND P0, PT, R19, RZ, PT ;  /* 0x000000ff1300720c */ /* 0x004fda0003f05070 */
[----:B------:R-:W-:Y:S05]  /*0860*/  @P0 BRA `(.L_x_6) ;  /* 0x00000000005c0947 */ /* 0x000fea0003800000 */
[----:B------:R-:W0:Y:S01]  /*0870*/  I2F.U32.RP R0, R18 ;  /* 0x0000001200007306 */ /* 0x000e220000209000 */
[----:B------:R-:W-:Y:S02]  /*0880*/  IADD3 R5, PT, PT, RZ, -R18, RZ ;  /* 0x80000012ff057210 */ /* 0x000fe40007ffe0ff */
[----:B------:R-:W-:-:S05]  /*0890*/  ISETP.NE.U32.AND P2, PT, R18, RZ, PT ;  /* 0x000000ff1200720c */ /* 0x000fca0003f45070 */
[----:B0-----:R-:W0:Y:S02]  /*08a0*/  MUFU.RCP R0, R0 ;  /* 0x0000000000007308 */ /* 0x001e240000001000 */
[----:B0-----:R-:W-:Y:S02]  /*08b0*/  VIADD R2, R0, 0xffffffe ;  /* 0x0ffffffe00027836 */ /* 0x001fe40000000000 */
[----:B------:R-:W-:-:S04]  /*08c0*/  IMAD.MOV.U32 R0, RZ, RZ, RZ ;  /* 0x000000ffff007224 */ /* 0x000fc800078e00ff */
[----:B------:R0:W1:Y:S02]  /*08d0*/  F2I.FTZ.U32.TRUNC.NTZ R3, R2 ;  /* 0x0000000200037305 */ /* 0x000064000021f000 */
[----:B0-----:R-:W-:Y:S02]  /*08e0*/  IMAD.MOV.U32 R2, RZ, RZ, RZ ;  /* 0x000000ffff027224 */ /* 0x001fe400078e00ff */
[----:B-1----:R-:W-:-:S04]  /*08f0*/  IMAD R5, R5, R3, RZ ;  /* 0x0000000305057224 */ /* 0x002fc800078e02ff */
[----:B------:R-:W-:-:S04]  /*0900*/  IMAD.HI.U32 R3, R3, R5, R2 ;  /* 0x0000000503037227 */ /* 0x000fc800078e0002 */
[----:B------:R-:W-:Y:S02]  /*0910*/  HFMA2 R5, -RZ, RZ, 0, 0 ;  /* 0x00000000ff057431 */ /* 0x000fe400000001ff */
        /* <DEDUP_REMOVED lines=12> */
.L_x_6:
[----:B------:R-:W-:Y:S01]  /*09e0*/  IMAD.MOV.U32 R5, RZ, RZ, R24 ;  /* 0x000000ffff057224 */ /* 0x000fe200078e0018 */
[----:B------:R-:W-:Y:S02]  /*09f0*/  MOV R4, R25 ;  /* 0x0000001900047202 */ /* 0x000fe40000000f00 */
[----:B------:R-:W-:-:S07]  /*0a00*/  MOV R0, 0xa20 ;  /* 0x00000a2000007802 */ /* 0x000fce0000000f00 */
[----:B-----5:R-:W-:Y:S05]  /*0a10*/  CALL.REL.NOINC `($__internal_0_$__cuda_sm20_div_u64) ;  /* 0x0000000400707944 */ /* 0x020fea0003c00000 */
[----:B------:R-:W-:Y:S02]  /*0a20*/  IADD3 R9, P0, PT, RZ, -R2, RZ ;  /* 0x80000002ff097210 */ /* 0x000fe40007f1e0ff */
[----:B------:R-:W-:-:S03]  /*0a30*/  MOV R4, R24 ;  /* 0x0000001800047202 */ /* 0x000fc60000000f00 */
[----:B------:R-:W-:-:S04]  /*0a40*/  IMAD.X R5, RZ, RZ, ~R3, P0 ;  /* 0x000000ffff057224 */ /* 0x000fc800000e0e03 */
[----:B------:R-:W-:Y:S02]  /*0a50*/  IMAD R0, R5, R18, RZ ;  /* 0x0000001205007224 */ /* 0x000fe400078e02ff */
[----:B------:R-:W-:Y:S02]  /*0a60*/  IMAD.MOV.U32 R5, RZ, RZ, R25 ;  /* 0x000000ffff057224 */ /* 0x000fe400078e0019 */
[-C--:B------:R-:W-:Y:S02]  /*0a70*/  IMAD R19, R19, R9.reuse, R0 ;  /* 0x0000000913137224 */ /* 0x080fe400078e0200 */
[----:B------:R-:W-:-:S04]  /*0a80*/  IMAD.WIDE.U32 R4, R18, R9, R4 ;  /* 0x0000000912047225 */ /* 0x000fc800078e0004 */
[----:B------:R-:W-:Y:S01]  /*0a90*/  IMAD.IADD R0, R5, 0x1, R19 ;  /* 0x0000000105007824 */ /* 0x000fe200078e0213 */
[----:B------:R-:W-:Y:S01]  /*0aa0*/  MOV R18, R4 ;  /* 0x0000000400127202 */ /* 0x000fe20000000f00 */
[----:B------:R-:W-:Y:S01]  /*0ab0*/  IMAD.MOV.U32 R5, RZ, RZ, R3 ;  /* 0x000000ffff057224 */ /* 0x000fe200078e0003 */
[----:B------:R-:W-:-:S07]  /*0ac0*/  MOV R4, R2 ;  /* 0x0000000200047202 */ /* 0x000fce0000000f00 */
.L_x_7:
[----:B------:R-:W0:Y:S02]  /*0ad0*/  LDC.64 R2, c[0x0][0x3b8] ;  /* 0x0000ee00ff027b82 */ /* 0x000e240000000a00 */
[----:B0-----:R-:W2:Y:S02]  /*0ae0*/  LDG.E.64 R2, desc[UR4][R2.64] ;  /* 0x0000000402027981 */ /* 0x001ea4000c1e1b00 */
[----:B--2---:R-:W-:-:S13]  /*0af0*/  ISETP.NE.U32.AND P0, PT, R3, RZ, PT ;  /* 0x000000ff0300720c */ /* 0x004fda0003f05070 */
[----:B------:R-:W-:Y:S05]  /*0b00*/  @P0 BRA `(.L_x_8) ;  /* 0x0000000000500947 */ /* 0x000fea0003800000 */
[----:B------:R-:W0:Y:S01]  /*0b10*/  I2F.U32.RP R3, R2 ;  /* 0x0000000200037306 */ /* 0x000e220000209000 */
[----:B------:R-:W-:Y:S01]  /*0b20*/  IMAD.MOV R5, RZ, RZ, -R2 ;  /* 0x000000ffff057224 */ /* 0x000fe200078e0a02 */
[----:B------:R-:W-:-:S06]  /*0b30*/  ISETP.NE.U32.AND P1, PT, R2, RZ, PT ;  /* 0x000000ff0200720c */ /* 0x000fcc0003f25070 */
[----:B0-----:R-:W0:Y:S02]  /*0b40*/  MUFU.RCP R3, R3 ;  /* 0x0000000300037308 */ /* 0x001e240000001000 */
[----:B0-----:R-:W-:Y:S01]  /*0b50*/  IADD3 R24, PT, PT, R3, 0xffffffe, RZ ;  /* 0x0ffffffe03187810 */ /* 0x001fe20007ffe0ff */
[----:B------:R-:W-:-:S05]  /*0b60*/  IMAD.MOV.U32 R3, RZ, RZ, RZ ;  /* 0x000000ffff037224 */ /* 0x000fca00078e00ff */
        /* <DEDUP_REMOVED lines=8> */
[----:B------:R-:W-:-:S04]  /*0bf0*/  @P0 IADD3 R5, PT, PT, -R2, R5, RZ ;  /* 0x0000000502050210 */ /* 0x000fc80007ffe1ff */
[----:B------:R-:W-:-:S13]  /*0c00*/  ISETP.GE.U32.AND P0, PT, R5, R2, PT ;  /* 0x000000020500720c */ /* 0x000fda0003f06070 */
[----:B------:R-:W-:Y:S01]  /*0c10*/  @P0 IMAD.IADD R5, R5, 0x1, -R2 ;  /* 0x0000000105050824 */ /* 0x000fe200078e0a02 */
[----:B------:R-:W-:-:S04]  /*0c20*/  @!P1 LOP3.LUT R5, RZ, R2, RZ, 0x33, !PT ;  /* 0x00000002ff059212 */ /* 0x000fc800078e33ff */
[----:B------:R-:W-:Y:S01]  /*0c30*/  MOV R2, R5 ;  /* 0x0000000500027202 */ /* 0x000fe20000000f00 */
[----:B------:R-:W-:Y:S06]  /*0c40*/  BRA `(.L_x_9) ;  /* 0x0000000000187947 */ /* 0x000fec0003800000 */
.L_x_8:
[----:B------:R-:W-:Y:S01]  /*0c50*/  MOV R6, R4 ;  /* 0x0000000400067202 */ /* 0x000fe20000000f00 */
[----:B------:R-:W-:Y:S01]  /*0c60*/  IMAD.MOV.U32 R10, RZ, RZ, R5 ;  /* 0x000000ffff0a7224 */ /* 0x000fe200078e0005 */
[----:B------:R-:W-:-:S07]  /*0c70*/  MOV R9, 0xc90 ;  /* 0x00000c9000097802 */ /* 0x000fce0000000f00 */
[----:B-----5:R-:W-:Y:S05]  /*0c80*/  CALL.REL.NOINC `($__internal_1_$__cuda_sm20_rem_u64) ;  /* 0x0000000400ec7944 */ /* 0x020fea0003c00000 */
[----:B------:R-:W-:Y:S01]  /*0c90*/  MOV R2, R4 ;  /* 0x0000000400027202 */ /* 0x000fe20000000f00 */
[----:B------:R-:W-:-:S07]  /*0ca0*/  IMAD.MOV.U32 R3, RZ, RZ, R5 ;  /* 0x000000ffff037224 */ /* 0x000fce00078e0005 */
.L_x_9:
[----:B------:R-:W0:Y:S01]  /*0cb0*/  LDCU.128 UR8, c[0x0][0x380] ;  /* 0x00007000ff0877ac */ /* 0x000e220008000c00 */
[----:B------:R-:W-:Y:S01]  /*0cc0*/  MOV R19, R0 ;  /* 0x0000000000137202 */ /* 0x000fe20000000f00 */
[----:B0-----:R-:W-:Y:S02]  /*0cd0*/  IMAD R11, R11, UR8, RZ ;  /* 0x000000080b0b7c24 */ /* 0x001fe4000f8e02ff */
[----:B------:R-:W-:-:S04]  /*0ce0*/  IMAD.WIDE.U32 R4, R20, UR8, R18 ;  /* 0x0000000814047c25 */ /* 0x000fc8000f8e0012 */
[----:B------:R-:W-:Y:S01]  /*0cf0*/  IMAD R11, R20, UR9, R11 ;  /* 0x00000009140b7c24 */ /* 0x000fe2000f8e020b */
[----:B------:R-:W-:-:S03]  /*0d00*/  ISETP.GE.U32.AND P0, PT, R4, UR10, PT ;  /* 0x0000000a04007c0c */ /* 0x000fc6000bf06070 */
[----:B------:R-:W-:-:S05]  /*0d10*/  IMAD.IADD R11, R5, 0x1, R11 ;  /* 0x00000001050b7824 */ /* 0x000fca00078e020b */
[----:B------:R-:W-:-:S13]  /*0d20*/  ISETP.GE.U32.AND.EX P0, PT, R11, UR11, PT, P0 ;  /* 0x0000000b0b007c0c */ /* 0x000fda000bf06100 */
[----:B------:R-:W-:Y:S05]  /*0d30*/  @!P0 EXIT ;  /* 0x000000000000894d */ /* 0x000fea0003800000 */
[----:B------:R-:W-:Y:S01]  /*0d40*/  MOV R23, R21 ;  /* 0x0000001500177202 */ /* 0x000fe20000000f00 */
[----:B------:R-:W-:Y:S01]  /*0d50*/  IMAD R7, R7, UR8, RZ ;  /* 0x0000000807077c24 */ /* 0x000fe2000f8e02ff */
[----:B------:R-:W-:Y:S01]  /*0d60*/  IADD3 R19, P1, PT, R4, -UR10, RZ ;  /* 0x8000000a04137c10 */ /* 0x000fe2000ff3e0ff */
[----:B------:R-:W-:-:S03]  /*0d70*/  IMAD.WIDE.U32 R22, R8, UR8, R22 ;  /* 0x0000000808167c25 */ /* 0x000fc6000f8e0016 */
[----:B------:R-:W-:Y:S01]  /*0d80*/  IADD3.X R21, PT, PT, R11, ~UR11, RZ, P1, !PT ;  /* 0x8000000b0b157c10 */ /* 0x000fe20008ffe4ff */
[----:B------:R-:W-:Y:S01]  /*0d90*/  IMAD R7, R8, UR9, R7 ;  /* 0x0000000908077c24 */ /* 0x000fe2000f8e0207 */
[----:B------:R-:W-:-:S03]  /*0da0*/  ISETP.GE.U32.AND P0, PT, R22, UR10, PT ;  /* 0x0000000a16007c0c */ /* 0x000fc6000bf06070 */
[----:B------:R-:W-:-:S05]  /*0db0*/  IMAD.IADD R9, R23, 0x1, R7 ;  /* 0x0000000117097824 */ /* 0x000fca00078e0207 */
[----:B------:R-:W-:-:S13]  /*0dc0*/  ISETP.GE.U32.AND.EX P0, PT, R9, UR11, PT, P0 ;  /* 0x0000000b09007c0c */ /* 0x000fda000bf06100 */
[----:B------:R-:W-:Y:S05]  /*0dd0*/  @!P0 EXIT ;  /* 0x000000000000894d */ /* 0x000fea0003800000 */
[----:B------:R-:W-:Y:S02]  /*0de0*/  IADD3 R7, P0, PT, R22, -UR10, RZ ;  /* 0x8000000a16077c10 */ /* 0x000fe4000ff1e0ff */
[----:B-----5:R-:W-:Y:S02]  /*0df0*/  ISETP.GE.U32.AND P1, PT, R19, R14, PT ;  /* 0x0000000e1300720c */ /* 0x020fe40003f26070 */
[----:B------:R-:W-:Y:S02]  /*0e00*/  IADD3.X R9, PT, PT, R9, ~UR11, RZ, P0, !PT ;  /* 0x8000000b09097c10 */ /* 0x000fe400087fe4ff */
[----:B------:R-:W-:-:S04]  /*0e10*/  ISETP.GE.U32.AND P0, PT, R7, R12, PT ;  /* 0x0000000c0700720c */ /* 0x000fc80003f06070 */
[----:B------:R-:W-:-:S04]  /*0e20*/  ISETP.GE.U32.AND.EX P0, PT, R9, R13, PT, P0 ;  /* 0x0000000d0900720c */ /* 0x000fc80003f06100 */
[----:B------:R-:W-:-:S13]  /*0e30*/  ISETP.GE.U32.OR.EX P0, PT, R21, R15, P0, P1 ;  /* 0x0000000f1500720c */ /* 0x000fda0000706510 */
[----:B------:R-:W-:Y:S05]  /*0e40*/  @P0 EXIT ;  /* 0x000000000000094d */ /* 0x000fea0003800000 */
[----:B------:R-:W0:Y:S01]  /*0e50*/  LDC.64 R12, c[0x0][0x3a0] ;  /* 0x0000e800ff0c7b82 */ /* 0x000e220000000a00 */
[----:B------:R-:W1:Y:S01]  /*0e60*/  LDCU.64 UR6, c[0x0][0x390] ;  /* 0x00007200ff0677ac */ /* 0x000e620008000a00 */
[----:B0-----:R-:W2:Y:S04]  /*0e70*/  LDG.E.64 R14, desc[UR4][R12.64] ;  /* 0x000000040c0e7981 */ /* 0x001ea8000c1e1b00 */
[----:B------:R-:W3:Y:S04]  /*0e80*/  LDG.E.64 R10, desc[UR4][R12.64+0x8] ;  /* 0x000008040c0a7981 */ /* 0x000ee8000c1e1b00 */
[----:B------:R-:W4:Y:S01]  /*0e90*/  LDG.E.64 R4, desc[UR4][R12.64+0x10] ;  /* 0x000010040c047981 */ /* 0x000f22000c1e1b00 */
[----:B--2---:R-:W-:-:S02]  /*0ea0*/  IMAD R15, R15, R2, RZ ;  /* 0x000000020f0f7224 */ /* 0x004fc400078e02ff */
[----:B------:R-:W-:-:S04]  /*0eb0*/  IMAD.WIDE.U32 R22, R14, R2, RZ ;  /* 0x000000020e167225 */ /* 0x000fc800078e00ff */
[----:B------:R-:W-:Y:S02]  /*0ec0*/  IMAD R15, R14, R3, R15 ;  /* 0x000000030e0f7224 */ /* 0x000fe400078e020f */
[----:B---3--:R-:W-:-:S03]  /*0ed0*/  IMAD R0, R11, R19, RZ ;  /* 0x000000130b007224 */ /* 0x008fc600078e02ff */
[----:B------:R-:W-:Y:S01]  /*0ee0*/  IADD3 R23, PT, PT, R23, R15, RZ ;  /* 0x0000000f17177210 */ /* 0x000fe20007ffe0ff */
[C---:B------:R-:W-:Y:S02]  /*0ef0*/  IMAD R21, R10.reuse, R21, R0 ;  /* 0x000000150a157224 */ /* 0x040fe400078e0200 */
[----:B----4-:R-:W-:Y:S02]  /*0f00*/  IMAD R0, R5, R7, RZ ;  /* 0x0000000705007224 */ /* 0x010fe400078e02ff */
[----:B------:R-:W-:-:S04]  /*0f10*/  IMAD.WIDE.U32 R10, R10, R19, R22 ;  /* 0x000000130a0a7225 */ /* 0x000fc800078e0016 */
[----:B------:R-:W-:Y:S02]  /*0f20*/  IMAD.IADD R11, R11, 0x1, R21 ;  /* 0x000000010b0b7824 */ /* 0x000fe400078e0215 */
[C---:B------:R-:W-:Y:S02]  /*0f30*/  IMAD R3, R4.reuse, R9, R0 ;  /* 0x0000000904037224 */ /* 0x040fe400078e0200 */
[----:B------:R-:W-:-:S05]  /*0f40*/  IMAD.WIDE.U32 R4, R4, R7, R10 ;  /* 0x0000000704047225 */ /* 0x000fca00078e000a */
[----:B------:R-:W-:Y:S02]  /*0f50*/  IADD3 R3, PT, PT, R5, R3, RZ ;  /* 0x0000000305037210 */ /* 0x000fe40007ffe0ff */
[----:B-1----:R-:W-:-:S04]  /*0f60*/  LEA R2, P0, R4, UR6, 0x2 ;  /* 0x0000000604027c11 */ /* 0x002fc8000f8010ff */
[----:B------:R-:W-:Y:S01]  /*0f70*/  LEA.HI.X R3, R4, UR7, R3, 0x2, P0 ;  /* 0x0000000704037c11 */ /* 0x000fe200080f1403 */
[----:B------:R-:W0:Y:S05]  /*0f80*/  LDCU.64 UR6, c[0x0][0x3a8] ;  /* 0x00007500ff0677ac */ /* 0x000e2a0008000a00 */
[----:B------:R-:W2:Y:S01]  /*0f90*/  LDG.E R3, desc[UR4][R2.64] ;  /* 0x0000000402037981 */ /* 0x000ea2000c1e1900 */
[----:B0-----:R-:W-:-:S04]  /*0fa0*/  LEA R4, P0, R16, UR6, 0x2 ;  /* 0x0000000610047c11 */ /* 0x001fc8000f8010ff */
[----:B------:R-:W-:-:S05]  /*0fb0*/  LEA.HI.X R5, R16, UR7, RZ, 0x2, P0 ;  /* 0x0000000710057c11 */ /* 0x000fca00080f14ff */
[----:B--2---:R-:W-:Y:S01]  /*0fc0*/  STG.E desc[UR4][R4.64], R3 ;  /* 0x0000000304007986 */ /* 0x004fe2000c101904 */
[----:B------:R-:W-:Y:S05]  /*0fd0*/  EXIT ;  /* 0x000000000000794d */ /* 0x000fea0003800000 */
        .weak           $__internal_0_$__cuda_sm20_div_u64
        .type           $__internal_0_$__cuda_sm20_div_u64,@function
        .size           $__internal_0_$__cuda_sm20_div_u64,($__internal_1_$__cuda_sm20_rem_u64 - $__internal_0_$__cuda_sm20_div_u64)
$__internal_0_$__cuda_sm20_div_u64:
[----:B------:R-:W-:Y:S01]  /*0fe0*/  IMAD.MOV.U32 R2, RZ, RZ, R18 ;  /* 0x000000ffff027224 */ /* 0x000fe200078e0012 */
[----:B------:R-:W-:-:S05]  /*0ff0*/  MOV R3, R19 ;  /* 0x0000001300037202 */ /* 0x000fca0000000f00 */
[----:B------:R-:W0:Y:S08]  /*1000*/  I2F.U64.RP R2, R2 ;  /* 0x0000000200027312 */ /* 0x000e300000309000 */
[----:B0-----:R-:W0:Y:S02]  /*1010*/  MUFU.RCP R2, R2 ;  /* 0x0000000200027308 */ /* 0x001e240000001000 */
[----:B0-----:R-:W-:-:S06]  /*1020*/  VIADD R2, R2, 0x1ffffffe ;  /* 0x1ffffffe02027836 */ /* 0x001fcc0000000000 */
[----:B------:R-:W0:Y:S02]  /*1030*/  F2I.U64.TRUNC R28, R2 ;  /* 0x00000002001c7311 */ /* 0x000e24000020d800 */
[----:B0-----:R-:W-:-:S04]  /*1040*/  IMAD.WIDE.U32 R2, R28, R18, RZ ;  /* 0x000000121c027225 */ /* 0x001fc800078e00ff */
[C---:B------:R-:W-:Y:S01]  /*1050*/  IMAD R3, R28.reuse, R19, R3 ;  /* 0x000000131c037224 */ /* 0x040fe200078e0203 */
[----:B------:R-:W-:Y:S01]  /*1060*/  IADD3 R6, P0, PT, RZ, -R2, RZ ;  /* 0x80000002ff067210 */ /* 0x000fe20007f1e0ff */
[----:B------:R-:W-:Y:S02]  /*1070*/  IMAD.MOV.U32 R27, RZ, RZ, R28 ;  /* 0x000000ffff1b7224 */ /* 0x000fe400078e001c */
[----:B------:R-:W-:Y:S02]  /*1080*/  IMAD R3, R29, R18, R3 ;  /* 0x000000121d037224 */ /* 0x000fe400078e0203 */
[----:B------:R-:W-:-:S03]  /*1090*/  IMAD.HI.U32 R26, R28, R6, RZ ;  /* 0x000000061c1a7227 */ /* 0x000fc600078e00ff */
[----:B------:R-:W-:-:S05]  /*10a0*/  IADD3.X R3, PT, PT, RZ, ~R3, RZ, P0, !PT ;  /* 0x80000003ff037210 */ /* 0x000fca00007fe4ff */
[----:B------:R-:W-:-:S04]  /*10b0*/  IMAD.WIDE.U32 R26, P0, R28, R3, R26 ;  /* 0x000000031c1a7225 */ /* 0x000fc8000780001a */
[C---:B------:R-:W-:Y:S02]  /*10c0*/  IMAD R2, R29.reuse, R3, RZ ;  /* 0x000000031d027224 */ /* 0x040fe400078e02ff */
[----:B------:R-:W-:-:S04]  /*10d0*/  IMAD.HI.U32 R6, P1, R29, R6, R26 ;  /* 0x000000061d067227 */ /* 0x000fc8000782001a */
[----:B------:R-:W-:Y:S01]  /*10e0*/  IMAD.HI.U32 R3, R29, R3, RZ ;  /* 0x000000031d037227 */ /* 0x000fe200078e00ff */
[----:B------:R-:W-:-:S04]  /*10f0*/  IADD3 R27, P2, PT, R2, R6, RZ ;  /* 0x00000006021b7210 */ /* 0x000fc80007f5e0ff */
[----:B------:R-:W-:Y:S01]  /*1100*/  IADD3.X R2, PT, PT, R3, R29, RZ, P0, !PT ;  /* 0x0000001d03027210 */ /* 0x000fe200007fe4ff */
[----:B------:R-:W-:-:S03]  /*1110*/  IMAD.WIDE.U32 R28, R27, R18, RZ ;  /* 0x000000121b1c7225 */ /* 0x000fc600078e00ff */
[----:B------:R-:W-:Y:S01]  /*1120*/  IADD3.X R2, PT, PT, RZ, RZ, R2, P2, P1 ;  /* 0x000000ffff027210 */ /* 0x000fe200017e2402 */
[----:B------:R-:W-:Y:S01]  /*1130*/  IMAD R9, R27, R19, R29 ;  /* 0x000000131b097224 */ /* 0x000fe200078e021d */
[----:B------:R-:W-:-:S03]  /*1140*/  IADD3 R6, P0, PT, RZ, -R28, RZ ;  /* 0x8000001cff067210 */ /* 0x000fc60007f1e0ff */
[----:B------:R-:W-:Y:S02]  /*1150*/  IMAD R9, R2, R18, R9 ;  /* 0x0000001202097224 */ /* 0x000fe400078e0209 */
[----:B------:R-:W-:-:S04]  /*1160*/  IMAD.HI.U32 R26, R27, R6, RZ ;  /* 0x000000061b1a7227 */ /* 0x000fc800078e00ff */
[----:B------:R-:W-:-:S04]  /*1170*/  IMAD.X R9, RZ, RZ, ~R9, P0 ;  /* 0x000000ffff097224 */ /* 0x000fc800000e0e09 */
[----:B------:R-:W-:-:S04]  /*1180*/  IMAD.WIDE.U32 R26, P0, R27, R9, R26 ;  /* 0x000000091b1a7225 */ /* 0x000fc8000780001a */
[C---:B------:R-:W-:Y:S02]  /*1190*/  IMAD R3, R2.reuse, R9, RZ ;  /* 0x0000000902037224 */ /* 0x040fe400078e02ff */
[----:B------:R-:W-:-:S04]  /*11a0*/  IMAD.HI.U32 R6, P1, R2, R6, R26 ;  /* 0x0000000602067227 */ /* 0x000fc8000782001a */
[----:B------:R-:W-:Y:S01]  /*11b0*/  IMAD.HI.U32 R9, R2, R9, RZ ;  /* 0x0000000902097227 */ /* 0x000fe200078e00ff */
[----:B------:R-:W-:-:S03]  /*11c0*/  IADD3 R6, P2, PT, R3, R6, RZ ;  /* 0x0000000603067210 */ /* 0x000fc60007f5e0ff */
[----:B------:R-:W-:Y:S01]  /*11d0*/  IMAD.MOV.U32 R27, RZ, RZ, RZ ;  /* 0x000000ffff1b7224 */ /* 0x000fe200078e00ff */
[----:B------:R-:W-:Y:S01]  /*11e0*/  IADD3.X R3, PT, PT, R9, R2, RZ, P0, !PT ;  /* 0x0000000209037210 */ /* 0x000fe200007fe4ff */
[----:B------:R-:W-:-:S03]  /*11f0*/  IMAD.HI.U32 R26, R6, R5, RZ ;  /* 0x00000005061a7227 */ /* 0x000fc600078e00ff */
[----:B------:R-:W-:Y:S01]  /*1200*/  IADD3.X R3, PT, PT, RZ, RZ, R3, P2, P1 ;  /* 0x000000ffff037210 */ /* 0x000fe200017e2403 */
[----:B------:R-:W-:-:S04]  /*1210*/  IMAD.WIDE.U32 R26, R6, R4, R26 ;  /* 0x00000004061a7225 */ /* 0x000fc800078e001a */
[C---:B------:R-:W-:Y:S02]  /*1220*/  IMAD R2, R3.reuse, R4, RZ ;  /* 0x0000000403027224 */ /* 0x040fe400078e02ff */
[----:B------:R-:W-:-:S04]  /*1230*/  IMAD.HI.U32 R6, P0, R3, R5, R26 ;  /* 0x0000000503067227 */ /* 0x000fc8000780001a */
[----:B------:R-:W-:Y:S01]  /*1240*/  IMAD.HI.U32 R3, R3, R4, RZ ;  /* 0x0000000403037227 */ /* 0x000fe200078e00ff */
[----:B------:R-:W-:-:S04]  /*1250*/  IADD3 R2, P1, PT, R2, R6, RZ ;  /* 0x0000000602027210 */ /* 0x000fc80007f3e0ff */
[----:B------:R-:W-:Y:S01]  /*1260*/  IADD3.X R3, PT, PT, R3, RZ, RZ, P0, !PT ;  /* 0x000000ff03037210 */ /* 0x000fe200007fe4ff */
[----:B------:R-:W-:-:S04]  /*1270*/  IMAD.WIDE.U32 R26, R2, R18, RZ ;  /* 0x00000012021a7225 */ /* 0x000fc800078e00ff */
[----:B------:R-:W-:Y:S01]  /*1280*/  IMAD.X R3, RZ, RZ, R3, P1 ;  /* 0x000000ffff037224 */ /* 0x000fe200008e0603 */
[----:B------:R-:W-:Y:S01]  /*1290*/  IADD3 R9, P1, PT, -R26, R5, RZ ;  /* 0x000000051a097210 */ /* 0x000fe20007f3e1ff */
[C---:B------:R-:W-:Y:S01]  /*12a0*/  IMAD R6, R2.reuse, R19, R27 ;  /* 0x0000001302067224 */ /* 0x040fe200078e021b */
[----:B------:R-:W-:Y:S02]  /*12b0*/  IADD3 R5, P2, PT, R2, 0x1, RZ ;  /* 0x0000000102057810 */ /* 0x000fe40007f5e0ff */
[-C--:B------:R-:W-:Y:S01]  /*12c0*/  ISETP.GE.U32.AND P0, PT, R9, R18.reuse, PT ;  /* 0x000000120900720c */ /* 0x080fe20003f06070 */
[----:B------:R-:W-:-:S05]  /*12d0*/  IMAD R6, R3, R18, R6 ;  /* 0x0000001203067224 */ /* 0x000fca00078e0206 */
[----:B------:R-:W-:Y:S02]  /*12e0*/  IADD3.X R4, PT, PT, ~R6, R4, RZ, P1, !PT ;  /* 0x0000000406047210 */ /* 0x000fe40000ffe5ff */
[----:B------:R-:W-:Y:S02]  /*12f0*/  IADD3 R10, P1, PT, -R18, R9, RZ ;  /* 0x00000009120a7210 */ /* 0x000fe40007f3e1ff */
[----:B------:R-:W-:-:S03]  /*1300*/  ISETP.GE.U32.AND.EX P0, PT, R4, R19, PT, P0 ;  /* 0x000000130400720c */ /* 0x000fc60003f06100 */
[----:B------:R-:W-:Y:S01]  /*1310*/  IMAD.X R6, R4, 0x1, ~R19, P1 ;  /* 0x0000000104067824 */ /* 0x000fe200008e0e13 */
[----:B------:R-:W-:Y:S02]  /*1320*/  SEL R10, R10, R9, P0 ;  /* 0x000000090a0a7207 */ /* 0x000fe40000000000 */
[-C--:B------:R-:W-:Y:S02]  /*1330*/  IADD3.X R9, PT, PT, RZ, R3.reuse, RZ, P2, !PT ;  /* 0x00000003ff097210 */ /* 0x080fe400017fe4ff */
[----:B------:R-:W-:Y:S02]  /*1340*/  SEL R5, R5, R2, P0 ;  /* 0x0000000205057207 */ /* 0x000fe40000000000 */
[----:B------:R-:W-:Y:S02]  /*1350*/  SEL R6, R6, R4, P0 ;  /* 0x0000000406067207 */ /* 0x000fe40000000000 */
[----:B------:R-:W-:Y:S02]  /*1360*/  SEL R9, R9, R3, P0 ;  /* 0x0000000309097207 */ /* 0x000fe40000000000 */
[----:B------:R-:W-:-:S02]  /*1370*/  ISETP.GE.U32.AND P0, PT, R10, R18, PT ;  /* 0x000000120a00720c */ /* 0x000fc40003f06070 */
[----:B------:R-:W-:Y:S02]  /*1380*/  IADD3 R2, P2, PT, R5, 0x1, RZ ;  /* 0x0000000105027810 */ /* 0x000fe40007f5e0ff */
[----:B------:R-:W-:Y:S02]  /*1390*/  ISETP.GE.U32.AND.EX P0, PT, R6, R19, PT, P0 ;  /* 0x000000130600720c */ /* 0x000fe40003f06100 */
[----:B------:R-:W-:Y:S01]  /*13a0*/  ISETP.NE.U32.AND P1, PT, R18, RZ, PT ;  /* 0x000000ff1200720c */ /* 0x000fe20003f25070 */
[----:B------:R-:W-:Y:S01]  /*13b0*/  IMAD.X R3, RZ, RZ, R9, P2 ;  /* 0x000000ffff037224 */ /* 0x000fe200010e0609 */
[----:B------:R-:W-:Y:S01]  /*13c0*/  SEL R2, R2, R5, P0 ;  /* 0x0000000502027207 */ /* 0x000fe20000000000 */
[----:B------:R-:W-:Y:S01]  /*13d0*/  IMAD.MOV.U32 R5, RZ, RZ, 0x0 ;  /* 0x00000000ff057424 */ /* 0x000fe200078e00ff */
[----:B------:R-:W-:Y:S02]  /*13e0*/  MOV R4, R0 ;  /* 0x0000000000047202 */ /* 0x000fe40000000f00 */
[----:B------:R-:W-:-:S02]  /*13f0*/  ISETP.NE.AND.EX P1, PT, R19, RZ, PT, P1 ;  /* 0x000000ff1300720c */ /* 0x000fc40003f25310 */
[----:B------:R-:W-:Y:S02]  /*1400*/  SEL R3, R3, R9, P0 ;  /* 0x0000000903037207 */ /* 0x000fe40000000000 */
[----:B------:R-:W-:Y:S02]  /*1410*/  SEL R2, R2, 0xffffffff, P1 ;  /* 0xffffffff02027807 */ /* 0x000fe40000800000 */
[----:B------:R-:W-:Y:S01]  /*1420*/  SEL R3, R3, 0xffffffff, P1 ;  /* 0xffffffff03037807 */ /* 0x000fe20000800000 */
[----:B------:R-:W-:Y:S06]  /*1430*/  RET.REL.NODEC R4 `(unfold_input_into_patches) ;  /* 0xffffffe804f07950 */ /* 0x000fec0003c3ffff */
        .weak           $__internal_1_$__cuda_sm20_rem_u64
        .type           $__internal_1_$__cuda_sm20_rem_u64,@function
        .size           $__internal_1_$__cuda_sm20_rem_u64,(.L_x_12 - $__internal_1_$__cuda_sm20_rem_u64)
$__internal_1_$__cuda_sm20_rem_u64:
[----:B------:R-:W0:Y:S08]  /*1440*/  I2F.U64.RP R23, R2 ;  /* 0x0000000200177312 */ /* 0x000e300000309000 */
[----:B0-----:R-:W0:Y:S02]  /*1450*/  MUFU.RCP R23, R23 ;  /* 0x0000001700177308 */ /* 0x001e240000001000 */
[----:B0-----:R-:W-:-:S06]  /*1460*/  IADD3 R4, PT, PT, R23, 0x1ffffffe, RZ ;  /* 0x1ffffffe17047810 */ /* 0x001fcc0007ffe0ff */
[----:B------:R-:W0:Y:S02]  /*1470*/  F2I.U64.TRUNC R4, R4 ;  /* 0x0000000400047311 */ /* 0x000e24000020d800 */
[----:B0-----:R-:W-:-:S04]  /*1480*/  IMAD.WIDE.U32 R24, R4, R2, RZ ;  /* 0x0000000204187225 */ /* 0x001fc800078e00ff */
[----:B------:R-:W-:Y:S01]  /*1490*/  IMAD R25, R4, R3, R25 ;  /* 0x0000000304197224 */ /* 0x000fe200078e0219 */
[----:B------:R-:W-:-:S03]  /*14a0*/  IADD3 R19, P0, PT, RZ, -R24, RZ ;  /* 0x80000018ff137210 */ /* 0x000fc60007f1e0ff */
[----:B------:R-:W-:Y:S02]  /*14b0*/  IMAD R25, R5, R2, R25 ;  /* 0x0000000205197224 */ /* 0x000fe400078e0219 */
[----:B------:R-:W-:-:S04]  /*14c0*/  IMAD.HI.U32 R24, R4, R19, RZ ;  /* 0x0000001304187227 */ /* 0x000fc800078e00ff */
[----:B------:R-:W-:Y:S01]  /*14d0*/  IMAD.X R27, RZ, RZ, ~R25, P0 ;  /* 0x000000ffff1b7224 */ /* 0x000fe200000e0e19 */
[----:B------:R-:W-:-:S03]  /*14e0*/  MOV R25, R4 ;  /* 0x0000000400197202 */ /* 0x000fc60000000f00 */
[-C--:B------:R-:W-:Y:S02]  /*14f0*/  IMAD R23, R5, R27.reuse, RZ ;  /* 0x0000001b05177224 */ /* 0x080fe400078e02ff */
[----:B------:R-:W-:-:S04]  /*1500*/  IMAD.WIDE.U32 R24, P0, R4, R27, R24 ;  /* 0x0000001b04187225 */ /* 0x000fc80007800018 */
[----:B------:R-:W-:-:S04]  /*1510*/  IMAD.HI.U32 R24, P1, R5, R19, R24 ;  /* 0x0000001305187227 */ /* 0x000fc80007820018 */
[----:B------:R-:W-:Y:S01]  /*1520*/  IMAD.HI.U32 R19, R5, R27, RZ ;  /* 0x0000001b05137227 */ /* 0x000fe200078e00ff */
[----:B------:R-:W-:-:S03]  /*1530*/  IADD3 R25, P2, PT, R23, R24, RZ ;  /* 0x0000001817197210 */ /* 0x000fc60007f5e0ff */
[----:B------:R-:W-:Y:S02]  /*1540*/  IMAD.X R19, R19, 0x1, R5, P0 ;  /* 0x0000000113137824 */ /* 0x000fe400000e0605 */
[----:B------:R-:W-:-:S03]  /*1550*/  IMAD.WIDE.U32 R4, R25, R2, RZ ;  /* 0x0000000219047225 */ /* 0x000fc600078e00ff */
[----:B------:R-:W-:Y:S01]  /*1560*/  IADD3.X R19, PT, PT, RZ, RZ, R19, P2, P1 ;  /* 0x000000ffff137210 */ /* 0x000fe200017e2413 */
[----:B------:R-:W-:Y:S01]  /*1570*/  IMAD R5, R25, R3, R5 ;  /* 0x0000000319057224 */ /* 0x000fe200078e0205 */
[----:B------:R-:W-:-:S03]  /*1580*/  IADD3 R23, P0, PT, RZ, -R4, RZ ;  /* 0x80000004ff177210 */ /* 0x000fc60007f1e0ff */
[----:B------:R-:W-:Y:S02]  /*1590*/  IMAD R5, R19, R2, R5 ;  /* 0x0000000213057224 */ /* 0x000fe400078e0205 */
[----:B------:R-:W-:-:S03]  /*15a0*/  IMAD.HI.U32 R24, R25, R23, RZ ;  /* 0x0000001719187227 */ /* 0x000fc600078e00ff */
[----:B------:R-:W-:Y:S01]  /*15b0*/  IADD3.X R4, PT, PT, RZ, ~R5, RZ, P0, !PT ;  /* 0x80000005ff047210 */ /* 0x000fe200007fe4ff */
[----:B------:R-:W-:-:S04]  /*15c0*/  HFMA2 R5, -RZ, RZ, 0, 0 ;  /* 0x00000000ff057431 */ /* 0x000fc800000001ff */
[----:B------:R-:W-:-:S04]  /*15d0*/  IMAD.WIDE.U32 R24, P0, R25, R4, R24 ;  /* 0x0000000419187225 */ /* 0x000fc80007800018 */
[C---:B------:R-:W-:Y:S02]  /*15e0*/  IMAD R26, R19.reuse, R4, RZ ;  /* 0x00000004131a7224 */ /* 0x040fe400078e02ff */
[----:B------:R-:W-:-:S04]  /*15f0*/  IMAD.HI.U32 R23, P1, R19, R23, R24 ;  /* 0x0000001713177227 */ /* 0x000fc80007820018 */
[----:B------:R-:W-:Y:S01]  /*1600*/  IMAD.HI.U32 R4, R19, R4, RZ ;  /* 0x0000000413047227 */ /* 0x000fe200078e00ff */
[----:B------:R-:W-:-:S03]  /*1610*/  IADD3 R23, P2, PT, R26, R23, RZ ;  /* 0x000000171a177210 */ /* 0x000fc60007f5e0ff */
[----:B------:R-:W-:Y:S02]  /*1620*/  IMAD.X R19, R4, 0x1, R19, P0 ;  /* 0x0000000104137824 */ /* 0x000fe400000e0613 */
[----:B------:R-:W-:-:S03]  /*1630*/  IMAD.HI.U32 R4, R23, R6, RZ ;  /* 0x0000000617047227 */ /* 0x000fc600078e00ff */
[----:B------:R-:W-:Y:S01]  /*1640*/  IADD3.X R19, PT, PT, RZ, RZ, R19, P2, P1 ;  /* 0x000000ffff137210 */ /* 0x000fe200017e2413 */
[----:B------:R-:W-:-:S04]  /*1650*/  IMAD.WIDE.U32 R4, R23, R10, R4 ;  /* 0x0000000a17047225 */ /* 0x000fc800078e0004 */
[C---:B------:R-:W-:Y:S02]  /*1660*/  IMAD R23, R19.reuse, R10, RZ ;  /* 0x0000000a13177224 */ /* 0x040fe400078e02ff */
[----:B------:R-:W-:-:S04]  /*1670*/  IMAD.HI.U32 R4, P0, R19, R6, R4 ;  /* 0x0000000613047227 */ /* 0x000fc80007800004 */
[----:B------:R-:W-:Y:S01]  /*1680*/  IMAD.HI.U32 R19, R19, R10, RZ ;  /* 0x0000000a13137227 */ /* 0x000fe200078e00ff */
[----:B------:R-:W-:-:S03]  /*1690*/  IADD3 R23, P1, PT, R23, R4, RZ ;  /* 0x0000000417177210 */ /* 0x000fc60007f3e0ff */
[----:B------:R-:W-:Y:S02]  /*16a0*/  IMAD.X R19, RZ, RZ, R19, P0 ;  /* 0x000000ffff137224 */ /* 0x000fe400000e0613 */
[----:B------:R-:W-:-:S03]  /*16b0*/  IMAD.WIDE.U32 R4, R23, R2, RZ ;  /* 0x0000000217047225 */ /* 0x000fc600078e00ff */
[----:B------:R-:W-:Y:S01]  /*16c0*/  IADD3.X R19, PT, PT, RZ, R19, RZ, P1, !PT ;  /* 0x00000013ff137210 */ /* 0x000fe20000ffe4ff */
[----:B------:R-:W-:Y:S01]  /*16d0*/  IMAD R23, R23, R3, R5 ;  /* 0x0000000317177224 */ /* 0x000fe200078e0205 */
[----:B------:R-:W-:-:S03]  /*16e0*/  IADD3 R5, P1, PT, -R4, R6, RZ ;  /* 0x0000000604057210 */ /* 0x000fc60007f3e1ff */
[-C--:B------:R-:W-:Y:S01]  /*16f0*/  IMAD R19, R19, R2.reuse, R23 ;  /* 0x0000000213137224 */ /* 0x080fe200078e0217 */
[----:B------:R-:W-:-:S03]  /*1700*/  ISETP.GE.U32.AND P0, PT, R5, R2, PT ;  /* 0x000000020500720c */ /* 0x000fc60003f06070 */
[----:B------:R-:W-:Y:S01]  /*1710*/  IMAD.X R10, R10, 0x1, ~R19, P1 ;  /* 0x000000010a0a7824 */ /* 0x000fe200008e0e13 */
[----:B------:R-:W-:-:S04]  /*1720*/  IADD3 R19, P1, PT, -R2, R5, RZ ;  /* 0x0000000502137210 */ /* 0x000fc80007f3e1ff */
[----:B------:R-:W-:Y:S02]  /*1730*/  ISETP.GE.U32.AND.EX P0, PT, R10, R3, PT, P0 ;  /* 0x000000030a00720c */ /* 0x000fe40003f06100 */
[-C--:B------:R-:W-:Y:S02]  /*1740*/  IADD3.X R6, PT, PT, ~R3, R10.reuse, RZ, P1, !PT ;  /* 0x0000000a03067210 */ /* 0x080fe40000ffe5ff */
[----:B------:R-:W-:Y:S02]  /*1750*/  SEL R19, R19, R5, P0 ;  /* 0x0000000513137207 */ /* 0x000fe40000000000 */
[----:B------:R-:W-:Y:S02]  /*1760*/  SEL R6, R6, R10, P0 ;  /* 0x0000000a06067207 */ /* 0x000fe40000000000 */
[----:B------:R-:W-:Y:S02]  /*1770*/  IADD3 R4, P2, PT, -R2, R19, RZ ;  /* 0x0000001302047210 */ /* 0x000fe40007f5e1ff */
[----:B------:R-:W-:-:S02]  /*1780*/  ISETP.GE.U32.AND P0, PT, R19, R2, PT ;  /* 0x000000021300720c */ /* 0x000fc40003f06070 */
[----:B------:R-:W-:Y:S01]  /*1790*/  ISETP.NE.U32.AND P1, PT, R2, RZ, PT ;  /* 0x000000ff0200720c */ /* 0x000fe20003f25070 */
[C---:B------:R-:W-:Y:S01]  /*17a0*/  IMAD.X R5, R6.reuse, 0x1, ~R3, P2 ;  /* 0x0000000106057824 */ /* 0x040fe200010e0e03 */
[----:B------:R-:W-:Y:S02]  /*17b0*/  ISETP.GE.U32.AND.EX P0, PT, R6, R3, PT, P0 ;  /* 0x000000030600720c */ /* 0x000fe40003f06100 */
[----:B------:R-:W-:Y:S01]  /*17c0*/  ISETP.NE.AND.EX P1, PT, R3, RZ, PT, P1 ;  /* 0x000000ff0300720c */ /* 0x000fe20003f25310 */
[----:B------:R-:W-:Y:S01]  /*17d0*/  HFMA2 R3, -RZ, RZ, 0, 0 ;  /* 0x00000000ff037431 */ /* 0x000fe200000001ff */
[----:B------:R-:W-:Y:S02]  /*17e0*/  MOV R2, R9 ;  /* 0x0000000900027202 */ /* 0x000fe40000000f00 */
[----:B------:R-:W-:Y:S02]  /*17f0*/  SEL R4, R4, R19, P0 ;  /* 0x0000001304047207 */ /* 0x000fe40000000000 */
[----:B------:R-:W-:-:S02]  /*1800*/  SEL R5, R5, R6, P0 ;  /* 0x0000000605057207 */ /* 0x000fc40000000000 */
[----:B------:R-:W-:Y:S02]  /*1810*/  SEL R4, R4, 0xffffffff, P1 ;  /* 0xffffffff04047807 */ /* 0x000fe40000800000 */
[----:B------:R-:W-:Y:S01]  /*1820*/  SEL R5, R5, 0xffffffff, P1 ;  /* 0xffffffff05057807 */ /* 0x000fe20000800000 */
[----:B------:R-:W-:Y:S06]  /*1830*/  RET.REL.NODEC R2 `(unfold_input_into_patches) ;  /* 0xffffffe402f07950 */ /* 0x000fec0003c3ffff */
.L_x_10:
[----:B------:R-:W-:-:S00]  /*1840*/  BRA `(.L_x_10) ;  /* 0xfffffffc00fc7947 */ /* 0x000fc0000383ffff */
[----:B------:R-:W-:-:S00]  /*1850*/  NOP ;  /* 0x0000000000007918 */ /* 0x000fc00000000000 */
        /* <DEDUP_REMOVED lines=10> */
.L_x_12:


//--------------------- .nv.shared.reserved.0     --------------------------
	.section	.nv.shared.reserved.0,"aw",@nobits
	.weak		__nv_reservedSMEM_offset_0_alias
	.size		__nv_reservedSMEM_offset_0_alias, 0, 64
	.other		__nv_reservedSMEM_offset_0_alias,@"STO_CUDA_RESERVED_SHARED STV_DEFAULT"
__nv_reservedSMEM_offset_0_alias:
	.zero		0
	.zero		64


//--------------------- .nv.constant0.unfold_input_into_patches --------------------------
	.section	.nv.constant0.unfold_input_into_patches,"a",@progbits
	.sectionflags	@""
	.align	4
.nv.constant0.unfold_input_into_patches:
	.zero		968


//--------------------- SYMBOLS --------------------------

	.type		.nv.reservedSmem.offset0,@object
	.size		.nv.reservedSmem.offset0,0x4
